//
// Generated by NVIDIA NVVM Compiler
//
// Compiler Build ID: CL-36424714
// Cuda compilation tools, release 13.0, V13.0.88
// Based on NVVM 20.0.0
//

.version 9.0
.target sm_100
.address_size 64

	// .globl	_Z9kernelelePiS_

.visible .entry _Z9kernelelePiS_(
	.param .u64 .ptr .align 1 _Z9kernelelePiS__param_0,
	.param .u64 .ptr .align 1 _Z9kernelelePiS__param_1
)
{
	.reg .pred 	%p<8>;
	.reg .b32 	%r<13>;
	.reg .b64 	%rd<5>;

	ld.param.u64 	%rd1, [_Z9kernelelePiS__param_1];
	mov.u32 	%r4, %tid.x;
	mov.u32 	%r5, %tid.y;
	mov.u32 	%r6, %ntid.x;
	mov.u32 	%r7, %ntid.y;
	setp.eq.s32 	%p1, %r5, 0;
	add.s32 	%r9, %r7, -1;
	setp.eq.s32 	%p2, %r5, %r9;
	or.pred  	%p3, %p1, %p2;
	setp.eq.s32 	%p4, %r4, 0;
	or.pred  	%p5, %p4, %p3;
	add.s32 	%r10, %r6, -1;
	setp.eq.s32 	%p6, %r4, %r10;
	or.pred  	%p7, %p5, %p6;
	@%p7 bra 	$L__BB0_2;
	cvta.to.global.u64 	%rd2, %rd1;
	mad.lo.s32 	%r11, %r5, %r6, %r4;
	mul.wide.u32 	%rd3, %r11, 4;
	add.s64 	%rd4, %rd2, %rd3;
	mov.b32 	%r12, 1;
	st.global.u32 	[%rd4], %r12;
$L__BB0_2:
	ret;

}


// ===== COMPILED SASS (sm_100) =====

	.target	sm_100

	.elftype	@"ET_EXEC"


//--------------------- .note.nv.tkinfo           --------------------------
	.section	.note.nv.tkinfo,"",@"SHT_NOTE"
	.sectionflags	@"SHF_NOTE_NV_TKINFO"
	.tkinfo
        /*0018*/ 	.word	0x00000002
        /*0030*/ 	.string	""
        /*0030*/ 	.string	"ptxas"
        /*0030*/ 	.string	"Cuda compilation tools, release 13.0, V13.0.88"
        /*0030*/ 	.string	"Build cuda_13.0.r13.0/compiler.36424714_0"
        /*0030*/ 	.string	"-arch sm_100 -m 64 "



//--------------------- .note.nv.cuinfo           --------------------------
	.section	.note.nv.cuinfo,"",@"SHT_NOTE"
	.sectionflags	@"SHF_NOTE_NV_CUINFO"
        /*0018*/ 	.short	0x0002
        /*001a*/ 	.short	0x0064
        /*001c*/ 	.short	0x0082
	.zero		2


//--------------------- .nv.info                  --------------------------
	.section	.nv.info,"",@"SHT_CUDA_INFO"
	.align	4


	//----- nvinfo : EIATTR_REGCOUNT
	.align		4
        /*0000*/ 	.byte	0x04, 0x2f
        /*0002*/ 	.short	(.L_1 - .L_0)
	.align		4
.L_0:
        /*0004*/ 	.word	index@(_Z9kernelelePiS_)
        /*0008*/ 	.word	0x0000000a


	//----- nvinfo : EIATTR_FRAME_SIZE
	.align		4
.L_1:
        /*000c*/ 	.byte	0x04, 0x11
        /*000e*/ 	.short	(.L_3 - .L_2)
	.align		4
.L_2:
        /*0010*/ 	.word	index@(_Z9kernelelePiS_)
        /*0014*/ 	.word	0x00000000


	//----- nvinfo : EIATTR_MIN_STACK_SIZE
	.align		4
.L_3:
        /*0018*/ 	.byte	0x04, 0x12
        /*001a*/ 	.short	(.L_5 - .L_4)
	.align		4
.L_4:
        /*001c*/ 	.word	index@(_Z9kernelelePiS_)
        /*0020*/ 	.word	0x00000000
.L_5:


//--------------------- .nv.compat                --------------------------
	.section	.nv.compat,"",@"SHT_CUDA_COMPAT_INFO"
	.align	4
        /*0000*/ 	.byte	0x02, 0x09, 0x00, 0x00, 0x02, 0x02, 0x01, 0x00, 0x02, 0x05, 0x05, 0x00, 0x03, 0x07, 0x01, 0x01
        /*0010*/ 	.byte	0x02, 0x03, 0x00, 0x00, 0x02, 0x06, 0x01, 0x00, 0x04, 0x0b, 0x08, 0x00, 0x09, 0x00, 0x00, 0x00
        /*0020*/ 	.byte	0x00, 0x00, 0x00, 0x00


//--------------------- .nv.info._Z9kernelelePiS_ --------------------------
	.section	.nv.info._Z9kernelelePiS_,"",@"SHT_CUDA_INFO"
	.sectionflags	@""
	.align	4


	//----- nvinfo : EIATTR_CUDA_API_VERSION
	.align		4
        /*0000*/ 	.byte	0x04, 0x37
        /*0002*/ 	.short	(.L_7 - .L_6)
.L_6:
        /*0004*/ 	.word	0x00000082


	//----- nvinfo : EIATTR_KPARAM_INFO
	.align		4
.L_7:
        /*0008*/ 	.byte	0x04, 0x17
        /*000a*/ 	.short	(.L_9 - .L_8)
.L_8:
        /*000c*/ 	.word	0x00000000
        /*0010*/ 	.short	0x0001
        /*0012*/ 	.short	0x0008
        /*0014*/ 	.byte	0x00, 0xf5, 0x21, 0x00


	//----- nvinfo : EIATTR_KPARAM_INFO
	.align		4
.L_9:
        /*0018*/ 	.byte	0x04, 0x17
        /*001a*/ 	.short	(.L_11 - .L_10)
.L_10:
        /*001c*/ 	.word	0x00000000
        /*0020*/ 	.short	0x0000
        /*0022*/ 	.short	0x0000
        /*0024*/ 	.byte	0x00, 0xf5, 0x21, 0x00


	//----- nvinfo : EIATTR_SPARSE_MMA_MASK
	.align		4
.L_11:
        /*0028*/ 	.byte	0x03, 0x50
        /*002a*/ 	.short	0x0000


	//----- nvinfo : EIATTR_MAXREG_COUNT
	.align		4
        /*002c*/ 	.byte	0x03, 0x1b
        /*002e*/ 	.short	0x00ff


	//----- nvinfo : EIATTR_MERCURY_ISA_VERSION
	.align		4
        /*0030*/ 	.byte	0x03, 0x5f
        /*0032*/ 	.short	0x0101


	//----- nvinfo : EIATTR_VRC_CTA_INIT_COUNT
	.align		4
        /*0034*/ 	.byte	0x02, 0x4a
	.zero		1
	.zero		1


	//----- nvinfo : EIATTR_EXIT_INSTR_OFFSETS
	.align		4
        /*0038*/ 	.byte	0x04, 0x1c
        /*003a*/ 	.short	(.L_13 - .L_12)


	//   ....[0]....
.L_12:
        /*003c*/ 	.word	0x000000b0


	//   ....[1]....
        /*0040*/ 	.word	0x00000120


	//----- nvinfo : EIATTR_CBANK_PARAM_SIZE
	.align		4
.L_13:
        /*0044*/ 	.byte	0x03, 0x19
        /*0046*/ 	.short	0x0010


	//----- nvinfo : EIATTR_PARAM_CBANK
	.align		4
        /*0048*/ 	.byte	0x04, 0x0a
        /*004a*/ 	.short	(.L_15 - .L_14)
	.align		4
.L_14:
        /*004c*/ 	.word	index@(.nv.constant0._Z9kernelelePiS_)
        /*0050*/ 	.short	0x0380
        /*0052*/ 	.short	0x0010


	//----- nvinfo : EIATTR_SW_WAR
	.align		4
.L_15:
        /*0054*/ 	.byte	0x04, 0x36
        /*0056*/ 	.short	(.L_17 - .L_16)
.L_16:
        /*0058*/ 	.word	0x00000008
.L_17:


//--------------------- .nv.callgraph             --------------------------
	.section	.nv.callgraph,"",@"SHT_CUDA_CALLGRAPH"
	.align	4
	.sectionentsize	8
	.align		4
        /*0000*/ 	.word	0x00000000
	.align		4
        /*0004*/ 	.word	0xffffffff
	.align		4
        /*0008*/ 	.word	0x00000000
	.align		4
        /*000c*/ 	.word	0xfffffffe
	.align		4
        /*0010*/ 	.word	0x00000000
	.align		4
        /*0014*/ 	.word	0xfffffffd
	.align		4
        /*0018*/ 	.word	0x00000000
	.align		4
        /*001c*/ 	.word	0xfffffffc


//--------------------- .text._Z9kernelelePiS_    --------------------------
	.section	.text._Z9kernelelePiS_,"ax",@progbits
	.align	128
        .global         _Z9kernelelePiS_
        .type           _Z9kernelelePiS_,@function
        .size           _Z9kernelelePiS_,(.L_x_1 - _Z9kernelelePiS_)
        .other          _Z9kernelelePiS_,@"STO_CUDA_ENTRY STV_DEFAULT"
_Z9kernelelePiS_:
.text._Z9kernelelePiS_:
[----:B------:R-:W-:Y:S01]  /*0000*/  LDC R1, c[0x0][0x37c] ;  /* 0x0000df00ff017b82 */ /* 0x000fe20000000800 */
[----:B------:R-:W0:Y:S01]  /*0010*/  S2R R0, SR_TID.Y ;  /* 0x0000000000007919 */ /* 0x000e220000002200 */
[----:B------:R-:W1:Y:S01]  /*0020*/  LDCU UR6, c[0x0][0x360] ;  /* 0x00006c00ff0677ac */ /* 0x000e620008000800 */
[----:B------:R-:W2:Y:S01]  /*0030*/  S2R R5, SR_TID.X ;  /* 0x0000000000057919 */ /* 0x000ea20000002100 */
[----:B------:R-:W3:Y:S02]  /*0040*/  LDCU UR4, c[0x0][0x364] ;  /* 0x00006c80ff0477ac */ /* 0x000ee40008000800 */
[----:B---3--:R-:W-:-:S06]  /*0050*/  UIADD3 UR4, UPT, UPT, UR4, -0x1, URZ ;  /* 0xffffffff04047890 */ /* 0x008fcc000fffe0ff */
[----:B0-----:R-:W-:Y:S01]  /*0060*/  ISETP.NE.AND P0, PT, R0, UR4, PT ;  /* 0x0000000400007c0c */ /* 0x001fe2000bf05270 */
[----:B-1----:R-:W-:-:S03]  /*0070*/  UIADD3 UR4, UPT, UPT, UR6, -0x1, URZ ;  /* 0xffffffff06047890 */ /* 0x002fc6000fffe0ff */
[----:B------:R-:W-:-:S04]  /*0080*/  ISETP.EQ.OR P0, PT, R0, RZ, !P0 ;  /* 0x000000ff0000720c */ /* 0x000fc80004702670 */
[----:B--2---:R-:W-:-:S04]  /*0090*/  ISETP.EQ.OR P0, PT, R5, RZ, P0 ;  /* 0x000000ff0500720c */ /* 0x004fc80000702670 */
[----:B------:R-:W-:-:S13]  /*00a0*/  ISETP.EQ.OR P0, PT, R5, UR4, P0 ;  /* 0x0000000405007c0c */ /* 0x000fda0008702670 */
[----:B------:R-:W-:Y:S05]  /*00b0*/  @P0 EXIT ;  /* 0x000000000000094d */ /* 0x000fea0003800000 */
[----:B------:R-:W0:Y:S01]  /*00c0*/  LDC.64 R2, c[0x0][0x388] ;  /* 0x0000e200ff027b82 */ /* 0x000e220000000a00 */
[----:B------:R-:W1:Y:S01]  /*00d0*/  LDCU.64 UR4, c[0x0][0x358] ;  /* 0x00006b00ff0477ac */ /* 0x000e620008000a00 */
[----:B------:R-:W-:Y:S02]  /*00e0*/  IMAD R5, R0, UR6, R5 ;  /* 0x0000000600057c24 */ /* 0x000fe4000f8e0205 */
[----:B------:R-:W-:Y:S02]  /*00f0*/  IMAD.MOV.U32 R7, RZ, RZ, 0x1 ;  /* 0x00000001ff077424 */ /* 0x000fe400078e00ff */
[----:B0-----:R-:W-:-:S05]  /*0100*/  IMAD.WIDE.U32 R2, R5, 0x4, R2 ;  /* 0x0000000405027825 */ /* 0x001fca00078e0002 */
[----:B-1----:R-:W-:Y:S01]  /*0110*/  STG.E desc[UR4][R2.64], R7 ;  /* 0x0000000702007986 */ /* 0x002fe2000c101904 */
[----:B------:R-:W-:Y:S05]  /*0120*/  EXIT ;  /* 0x000000000000794d */ /* 0x000fea0003800000 */
.L_x_0:
[----:B------:R-:W-:-:S00]  /*0130*/  BRA `(.L_x_0) ;  /* 0xfffffffc00fc7947 */ /* 0x000fc0000383ffff */
[----:B------:R-:W-:-:S00]  /*0140*/  NOP ;  /* 0x0000000000007918 */ /* 0x000fc00000000000 */
        /* <DEDUP_REMOVED lines=11> */
.L_x_1:


//--------------------- .nv.shared.reserved.0     --------------------------
	.section	.nv.shared.reserved.0,"aw",@nobits
	.weak		__nv_reservedSMEM_offset_0_alias
	.size		__nv_reservedSMEM_offset_0_alias, 0, 64
	.other		__nv_reservedSMEM_offset_0_alias,@"STO_CUDA_RESERVED_SHARED STV_DEFAULT"
__nv_reservedSMEM_offset_0_alias:
	.zero		0
	.zero		64


//--------------------- .nv.constant0._Z9kernelelePiS_ --------------------------
	.section	.nv.constant0._Z9kernelelePiS_,"a",@progbits
	.sectionflags	@""
	.align	4
.nv.constant0._Z9kernelelePiS_:
	.zero		912


//--------------------- SYMBOLS --------------------------

	.type		.nv.reservedSmem.offset0,@object
	.size		.nv.reservedSmem.offset0,0x4
